//
// Generated by NVIDIA NVVM Compiler
//
// Compiler Build ID: CL-36424714
// Cuda compilation tools, release 13.0, V13.0.88
// Based on NVVM 20.0.0
//

.version 9.0
.target sm_100
.address_size 64

	// .globl	_Z15relu_f32_kernelPfS_i

.visible .entry _Z15relu_f32_kernelPfS_i(
	.param .u64 .ptr .align 1 _Z15relu_f32_kernelPfS_i_param_0,
	.param .u64 .ptr .align 1 _Z15relu_f32_kernelPfS_i_param_1,
	.param .u32 _Z15relu_f32_kernelPfS_i_param_2
)
{
	.reg .pred 	%p<2>;
	.reg .b32 	%r<6>;
	.reg .b32 	%f<3>;
	.reg .b64 	%rd<8>;

	ld.param.u64 	%rd1, [_Z15relu_f32_kernelPfS_i_param_0];
	ld.param.u64 	%rd2, [_Z15relu_f32_kernelPfS_i_param_1];
	ld.param.u32 	%r2, [_Z15relu_f32_kernelPfS_i_param_2];
	mov.u32 	%r3, %ctaid.x;
	mov.u32 	%r4, %ntid.x;
	mov.u32 	%r5, %tid.x;
	mad.lo.s32 	%r1, %r3, %r4, %r5;
	setp.ge.s32 	%p1, %r1, %r2;
	@%p1 bra 	$L__BB0_2;
	cvta.to.global.u64 	%rd3, %rd1;
	cvta.to.global.u64 	%rd4, %rd2;
	mul.wide.s32 	%rd5, %r1, 4;
	add.s64 	%rd6, %rd3, %rd5;
	ld.global.f32 	%f1, [%rd6];
	max.f32 	%f2, %f1, 0f00000000;
	add.s64 	%rd7, %rd4, %rd5;
	st.global.f32 	[%rd7], %f2;
$L__BB0_2:
	ret;

}
	// .globl	_Z17relu_f32x4_kernelPfS_i
.visible .entry _Z17relu_f32x4_kernelPfS_i(
	.param .u64 .ptr .align 1 _Z17relu_f32x4_kernelPfS_i_param_0,
	.param .u64 .ptr .align 1 _Z17relu_f32x4_kernelPfS_i_param_1,
	.param .u32 _Z17relu_f32x4_kernelPfS_i_param_2
)
{
	.reg .pred 	%p<2>;
	.reg .b32 	%r<7>;
	.reg .b32 	%f<9>;
	.reg .b64 	%rd<8>;

	ld.param.u64 	%rd1, [_Z17relu_f32x4_kernelPfS_i_param_0];
	ld.param.u64 	%rd2, [_Z17relu_f32x4_kernelPfS_i_param_1];
	ld.param.u32 	%r2, [_Z17relu_f32x4_kernelPfS_i_param_2];
	mov.u32 	%r3, %ctaid.x;
	mov.u32 	%r4, %ntid.x;
	mov.u32 	%r5, %tid.x;
	mad.lo.s32 	%r6, %r3, %r4, %r5;
	shl.b32 	%r1, %r6, 2;
	setp.ge.s32 	%p1, %r1, %r2;
	@%p1 bra 	$L__BB1_2;
	cvta.to.global.u64 	%rd3, %rd1;
	cvta.to.global.u64 	%rd4, %rd2;
	mul.wide.s32 	%rd5, %r1, 4;
	add.s64 	%rd6, %rd3, %rd5;
	ld.global.v4.f32 	{%f1, %f2, %f3, %f4}, [%rd6];
	max.f32 	%f5, %f1, 0f00000000;
	max.f32 	%f6, %f2, 0f00000000;
	max.f32 	%f7, %f3, 0f00000000;
	max.f32 	%f8, %f4, 0f00000000;
	add.s64 	%rd7, %rd4, %rd5;
	st.global.v4.f32 	[%rd7], {%f5, %f6, %f7, %f8};
$L__BB1_2:
	ret;

}
	// .globl	_Z15relu_f16_kernelP6__halfS0_i
.visible .entry _Z15relu_f16_kernelP6__halfS0_i(
	.param .u64 .ptr .align 1 _Z15relu_f16_kernelP6__halfS0_i_param_0,
	.param .u64 .ptr .align 1 _Z15relu_f16_kernelP6__halfS0_i_param_1,
	.param .u32 _Z15relu_f16_kernelP6__halfS0_i_param_2
)
{
	.reg .pred 	%p<2>;
	.reg .b16 	%rs<5>;
	.reg .b32 	%r<6>;
	.reg .b32 	%f<2>;
	.reg .b64 	%rd<8>;

	ld.param.u64 	%rd1, [_Z15relu_f16_kernelP6__halfS0_i_param_0];
	ld.param.u64 	%rd2, [_Z15relu_f16_kernelP6__halfS0_i_param_1];
	ld.param.u32 	%r2, [_Z15relu_f16_kernelP6__halfS0_i_param_2];
	mov.u32 	%r3, %ctaid.x;
	mov.u32 	%r4, %ntid.x;
	mov.u32 	%r5, %tid.x;
	mad.lo.s32 	%r1, %r3, %r4, %r5;
	setp.ge.s32 	%p1, %r1, %r2;
	@%p1 bra 	$L__BB2_2;
	cvta.to.global.u64 	%rd3, %rd1;
	cvta.to.global.u64 	%rd4, %rd2;
	mov.f32 	%f1, 0f00000000;
	// begin inline asm
	{  cvt.rn.f16.f32 %rs1, %f1;}

	// end inline asm
	mul.wide.s32 	%rd5, %r1, 2;
	add.s64 	%rd6, %rd3, %rd5;
	ld.global.u16 	%rs4, [%rd6];
	// begin inline asm
	{max.f16 %rs2,%rs1,%rs4;
}
	// end inline asm
	add.s64 	%rd7, %rd4, %rd5;
	st.global.u16 	[%rd7], %rs2;
$L__BB2_2:
	ret;

}
	// .globl	_Z17relu_f16x2_kernelP6__halfS0_i
.visible .entry _Z17relu_f16x2_kernelP6__halfS0_i(
	.param .u64 .ptr .align 1 _Z17relu_f16x2_kernelP6__halfS0_i_param_0,
	.param .u64 .ptr .align 1 _Z17relu_f16x2_kernelP6__halfS0_i_param_1,
	.param .u32 _Z17relu_f16x2_kernelP6__halfS0_i_param_2
)
{
	.reg .pred 	%p<2>;
	.reg .b16 	%rs<8>;
	.reg .b32 	%r<9>;
	.reg .b32 	%f<2>;
	.reg .b64 	%rd<8>;

	ld.param.u64 	%rd1, [_Z17relu_f16x2_kernelP6__halfS0_i_param_0];
	ld.param.u64 	%rd2, [_Z17relu_f16x2_kernelP6__halfS0_i_param_1];
	ld.param.u32 	%r2, [_Z17relu_f16x2_kernelP6__halfS0_i_param_2];
	mov.u32 	%r3, %ctaid.x;
	mov.u32 	%r4, %ntid.x;
	mov.u32 	%r5, %tid.x;
	mad.lo.s32 	%r6, %r3, %r4, %r5;
	shl.b32 	%r1, %r6, 2;
	setp.ge.s32 	%p1, %r1, %r2;
	@%p1 bra 	$L__BB3_2;
	cvta.to.global.u64 	%rd3, %rd1;
	cvta.to.global.u64 	%rd4, %rd2;
	mul.wide.s32 	%rd5, %r1, 2;
	add.s64 	%rd6, %rd3, %rd5;
	ld.global.u32 	%r7, [%rd6];
	mov.b32 	{%rs4, %rs7}, %r7;
	mov.f32 	%f1, 0f00000000;
	// begin inline asm
	{  cvt.rn.f16.f32 %rs1, %f1;}

	// end inline asm
	// begin inline asm
	{max.f16 %rs2,%rs1,%rs4;
}
	// end inline asm
	// begin inline asm
	{max.f16 %rs5,%rs1,%rs7;
}
	// end inline asm
	add.s64 	%rd7, %rd4, %rd5;
	mov.b32 	%r8, {%rs2, %rs5};
	st.global.u32 	[%rd7], %r8;
$L__BB3_2:
	ret;

}
	// .globl	_Z17relu_f16x8_kernelP6__halfS0_i
.visible .entry _Z17relu_f16x8_kernelP6__halfS0_i(
	.param .u64 .ptr .align 1 _Z17relu_f16x8_kernelP6__halfS0_i_param_0,
	.param .u64 .ptr .align 1 _Z17relu_f16x8_kernelP6__halfS0_i_param_1,
	.param .u32 _Z17relu_f16x8_kernelP6__halfS0_i_param_2
)
{
	.reg .pred 	%p<5>;
	.reg .b16 	%rs<34>;
	.reg .b32 	%r<18>;
	.reg .b32 	%f<2>;
	.reg .b64 	%rd<8>;

	ld.param.u64 	%rd2, [_Z17relu_f16x8_kernelP6__halfS0_i_param_0];
	ld.param.u64 	%rd3, [_Z17relu_f16x8_kernelP6__halfS0_i_param_1];
	ld.param.u32 	%r2, [_Z17relu_f16x8_kernelP6__halfS0_i_param_2];
	cvta.to.global.u64 	%rd4, %rd3;
	cvta.to.global.u64 	%rd5, %rd2;
	mov.u32 	%r3, %ctaid.x;
	mov.u32 	%r4, %ntid.x;
	mov.u32 	%r5, %tid.x;
	mad.lo.s32 	%r6, %r3, %r4, %r5;
	shl.b32 	%r1, %r6, 3;
	mul.wide.s32 	%rd6, %r1, 2;
	add.s64 	%rd7, %rd5, %rd6;
	ld.global.u32 	%r7, [%rd7];
	mov.b32 	{%rs12, %rs15}, %r7;
	ld.global.u32 	%r8, [%rd7+4];
	mov.b32 	{%rs18, %rs21}, %r8;
	ld.global.u32 	%r9, [%rd7+8];
	mov.b32 	{%rs24, %rs27}, %r9;
	ld.global.u32 	%r10, [%rd7+12];
	mov.b32 	{%rs30, %rs33}, %r10;
	mov.f32 	%f1, 0f00000000;
	// begin inline asm
	{  cvt.rn.f16.f32 %rs9, %f1;}

	// end inline asm
	// begin inline asm
	{max.f16 %rs10,%rs9,%rs12;
}
	// end inline asm
	// begin inline asm
	{max.f16 %rs13,%rs9,%rs15;
}
	// end inline asm
	// begin inline asm
	{max.f16 %rs16,%rs9,%rs18;
}
	// end inline asm
	// begin inline asm
	{max.f16 %rs19,%rs9,%rs21;
}
	// end inline asm
	// begin inline asm
	{max.f16 %rs22,%rs9,%rs24;
}
	// end inline asm
	// begin inline asm
	{max.f16 %rs25,%rs9,%rs27;
}
	// end inline asm
	// begin inline asm
	{max.f16 %rs28,%rs9,%rs30;
}
	// end inline asm
	// begin inline asm
	{max.f16 %rs31,%rs9,%rs33;
}
	// end inline asm
	setp.ge.s32 	%p1, %r1, %r2;
	add.s64 	%rd1, %rd4, %rd6;
	@%p1 bra 	$L__BB4_2;
	mov.b32 	%r11, {%rs10, %rs13};
	st.global.u32 	[%rd1], %r11;
$L__BB4_2:
	add.s32 	%r12, %r1, 2;
	setp.ge.s32 	%p2, %r12, %r2;
	@%p2 bra 	$L__BB4_4;
	mov.b32 	%r13, {%rs16, %rs19};
	st.global.u32 	[%rd1+4], %r13;
$L__BB4_4:
	add.s32 	%r14, %r1, 4;
	setp.ge.s32 	%p3, %r14, %r2;
	@%p3 bra 	$L__BB4_6;
	mov.b32 	%r15, {%rs22, %rs25};
	st.global.u32 	[%rd1+8], %r15;
$L__BB4_6:
	add.s32 	%r16, %r1, 6;
	setp.ge.s32 	%p4, %r16, %r2;
	@%p4 bra 	$L__BB4_8;
	mov.b32 	%r17, {%rs28, %rs31};
	st.global.u32 	[%rd1+12], %r17;
$L__BB4_8:
	ret;

}
	// .globl	_Z22relu_f16x8_pack_kernelP6__halfS0_i
.visible .entry _Z22relu_f16x8_pack_kernelP6__halfS0_i(
	.param .u64 .ptr .align 1 _Z22relu_f16x8_pack_kernelP6__halfS0_i_param_0,
	.param .u64 .ptr .align 1 _Z22relu_f16x8_pack_kernelP6__halfS0_i_param_1,
	.param .u32 _Z22relu_f16x8_pack_kernelP6__halfS0_i_param_2
)
{
	.reg .pred 	%p<2>;
	.reg .b16 	%rs<2>;
	.reg .b32 	%r<24>;
	.reg .b32 	%f<2>;
	.reg .b64 	%rd<9>;

	ld.param.u64 	%rd2, [_Z22relu_f16x8_pack_kernelP6__halfS0_i_param_0];
	ld.param.u64 	%rd1, [_Z22relu_f16x8_pack_kernelP6__halfS0_i_param_1];
	ld.param.u32 	%r18, [_Z22relu_f16x8_pack_kernelP6__halfS0_i_param_2];
	cvta.to.global.u64 	%rd3, %rd2;
	mov.u32 	%r19, %ctaid.x;
	mov.u32 	%r20, %ntid.x;
	mov.u32 	%r21, %tid.x;
	mad.lo.s32 	%r22, %r19, %r20, %r21;
	shl.b32 	%r1, %r22, 3;
	mov.f32 	%f1, 0f00000000;
	// begin inline asm
	{  cvt.rn.f16.f32 %rs1, %f1;}

	// end inline asm
	mul.wide.s32 	%rd4, %r1, 2;
	add.s64 	%rd5, %rd3, %rd4;
	ld.global.v4.u32 	{%r8, %r11, %r14, %r17}, [%rd5];
	mov.b32 	%r7, {%rs1, %rs1};
	// begin inline asm
	{max.f16x2 %r6,%r7,%r8;
}
	// end inline asm
	// begin inline asm
	{max.f16x2 %r9,%r7,%r11;
}
	// end inline asm
	// begin inline asm
	{max.f16x2 %r12,%r7,%r14;
}
	// end inline asm
	// begin inline asm
	{max.f16x2 %r15,%r7,%r17;
}
	// end inline asm
	or.b32  	%r23, %r1, 7;
	setp.ge.s32 	%p1, %r23, %r18;
	@%p1 bra 	$L__BB5_2;
	cvta.to.global.u64 	%rd6, %rd1;
	add.s64 	%rd8, %rd6, %rd4;
	st.global.v4.u32 	[%rd8], {%r6, %r9, %r12, %r15};
$L__BB5_2:
	ret;

}


// ===== COMPILED SASS (sm_100) =====

	.target	sm_100

	.elftype	@"ET_EXEC"


//--------------------- .note.nv.tkinfo           --------------------------
	.section	.note.nv.tkinfo,"",@"SHT_NOTE"
	.sectionflags	@"SHF_NOTE_NV_TKINFO"
	.tkinfo
        /*0018*/ 	.word	0x00000002
        /*0030*/ 	.string	""
        /*0030*/ 	.string	"ptxas"
        /*0030*/ 	.string	"Cuda compilation tools, release 13.0, V13.0.88"
        /*0030*/ 	.string	"Build cuda_13.0.r13.0/compiler.36424714_0"
        /*0030*/ 	.string	"-arch sm_100 -m 64 "



//--------------------- .note.nv.cuinfo           --------------------------
	.section	.note.nv.cuinfo,"",@"SHT_NOTE"
	.sectionflags	@"SHF_NOTE_NV_CUINFO"
        /*0018*/ 	.short	0x0002
        /*001a*/ 	.short	0x0064
        /*001c*/ 	.short	0x0082
	.zero		2


//--------------------- .nv.info                  --------------------------
	.section	.nv.info,"",@"SHT_CUDA_INFO"
	.align	4


	//----- nvinfo : EIATTR_REGCOUNT
	.align		4
        /*0000*/ 	.byte	0x04, 0x2f
        /*0002*/ 	.short	(.L_1 - .L_0)
	.align		4
.L_0:
        /*0004*/ 	.word	index@(_Z15relu_f32_kernelPfS_i)
        /*0008*/ 	.word	0x0000000a


	//----- nvinfo : EIATTR_FRAME_SIZE
	.align		4
.L_1:
        /*000c*/ 	.byte	0x04, 0x11
        /*000e*/ 	.short	(.L_3 - .L_2)
	.align		4
.L_2:
        /*0010*/ 	.word	index@(_Z15relu_f32_kernelPfS_i)
        /*0014*/ 	.word	0x00000000


	//----- nvinfo : EIATTR_REGCOUNT
	.align		4
.L_3:
        /*0018*/ 	.byte	0x04, 0x2f
        /*001a*/ 	.short	(.L_5 - .L_4)
	.align		4
.L_4:
        /*001c*/ 	.word	index@(_Z17relu_f32x4_kernelPfS_i)
        /*0020*/ 	.word	0x0000000e


	//----- nvinfo : EIATTR_FRAME_SIZE
	.align		4
.L_5:
        /*0024*/ 	.byte	0x04, 0x11
        /*0026*/ 	.short	(.L_7 - .L_6)
	.align		4
.L_6:
        /*0028*/ 	.word	index@(_Z17relu_f32x4_kernelPfS_i)
        /*002c*/ 	.word	0x00000000


	//----- nvinfo : EIATTR_REGCOUNT
	.align		4
.L_7:
        /*0030*/ 	.byte	0x04, 0x2f
        /*0032*/ 	.short	(.L_9 - .L_8)
	.align		4
.L_8:
        /*0034*/ 	.word	index@(_Z15relu_f16_kernelP6__halfS0_i)
        /*0038*/ 	.word	0x0000000a


	//----- nvinfo : EIATTR_FRAME_SIZE
	.align		4
.L_9:
        /*003c*/ 	.byte	0x04, 0x11
        /*003e*/ 	.short	(.L_11 - .L_10)
	.align		4
.L_10:
        /*0040*/ 	.word	index@(_Z15relu_f16_kernelP6__halfS0_i)
        /*0044*/ 	.word	0x00000000


	//----- nvinfo : EIATTR_REGCOUNT
	.align		4
.L_11:
        /*0048*/ 	.byte	0x04, 0x2f
        /*004a*/ 	.short	(.L_13 - .L_12)
	.align		4
.L_12:
        /*004c*/ 	.word	index@(_Z17relu_f16x2_kernelP6__halfS0_i)
        /*0050*/ 	.word	0x0000000a


	//----- nvinfo : EIATTR_FRAME_SIZE
	.align		4
.L_13:
        /*0054*/ 	.byte	0x04, 0x11
        /*0056*/ 	.short	(.L_15 - .L_14)
	.align		4
.L_14:
        /*0058*/ 	.word	index@(_Z17relu_f16x2_kernelP6__halfS0_i)
        /*005c*/ 	.word	0x00000000


	//----- nvinfo : EIATTR_REGCOUNT
	.align		4
.L_15:
        /*0060*/ 	.byte	0x04, 0x2f
        /*0062*/ 	.short	(.L_17 - .L_16)
	.align		4
.L_16:
        /*0064*/ 	.word	index@(_Z17relu_f16x8_kernelP6__halfS0_i)
        /*0068*/ 	.word	0x0000000e


	//----- nvinfo : EIATTR_FRAME_SIZE
	.align		4
.L_17:
        /*006c*/ 	.byte	0x04, 0x11
        /*006e*/ 	.short	(.L_19 - .L_18)
	.align		4
.L_18:
        /*0070*/ 	.word	index@(_Z17relu_f16x8_kernelP6__halfS0_i)
        /*0074*/ 	.word	0x00000000


	//----- nvinfo : EIATTR_REGCOUNT
	.align		4
.L_19:
        /*0078*/ 	.byte	0x04, 0x2f
        /*007a*/ 	.short	(.L_21 - .L_20)
	.align		4
.L_20:
        /*007c*/ 	.word	index@(_Z22relu_f16x8_pack_kernelP6__halfS0_i)
        /*0080*/ 	.word	0x0000000e


	//----- nvinfo : EIATTR_FRAME_SIZE
	.align		4
.L_21:
        /*0084*/ 	.byte	0x04, 0x11
        /*0086*/ 	.short	(.L_23 - .L_22)
	.align		4
.L_22:
        /*0088*/ 	.word	index@(_Z22relu_f16x8_pack_kernelP6__halfS0_i)
        /*008c*/ 	.word	0x00000000


	//----- nvinfo : EIATTR_MIN_STACK_SIZE
	.align		4
.L_23:
        /*0090*/ 	.byte	0x04, 0x12
        /*0092*/ 	.short	(.L_25 - .L_24)
	.align		4
.L_24:
        /*0094*/ 	.word	index@(_Z22relu_f16x8_pack_kernelP6__halfS0_i)
        /*0098*/ 	.word	0x00000000


	//----- nvinfo : EIATTR_MIN_STACK_SIZE
	.align		4
.L_25:
        /*009c*/ 	.byte	0x04, 0x12
        /*009e*/ 	.short	(.L_27 - .L_26)
	.align		4
.L_26:
        /*00a0*/ 	.word	index@(_Z17relu_f16x8_kernelP6__halfS0_i)
        /*00a4*/ 	.word	0x00000000


	//----- nvinfo : EIATTR_MIN_STACK_SIZE
	.align		4
.L_27:
        /*00a8*/ 	.byte	0x04, 0x12
        /*00aa*/ 	.short	(.L_29 - .L_28)
	.align		4
.L_28:
        /*00ac*/ 	.word	index@(_Z17relu_f16x2_kernelP6__halfS0_i)
        /*00b0*/ 	.word	0x00000000


	//----- nvinfo : EIATTR_MIN_STACK_SIZE
	.align		4
.L_29:
        /*00b4*/ 	.byte	0x04, 0x12
        /*00b6*/ 	.short	(.L_31 - .L_30)
	.align		4
.L_30:
        /*00b8*/ 	.word	index@(_Z15relu_f16_kernelP6__halfS0_i)
        /*00bc*/ 	.word	0x00000000


	//----- nvinfo : EIATTR_MIN_STACK_SIZE
	.align		4
.L_31:
        /*00c0*/ 	.byte	0x04, 0x12
        /*00c2*/ 	.short	(.L_33 - .L_32)
	.align		4
.L_32:
        /*00c4*/ 	.word	index@(_Z17relu_f32x4_kernelPfS_i)
        /*00c8*/ 	.word	0x00000000


	//----- nvinfo : EIATTR_MIN_STACK_SIZE
	.align		4
.L_33:
        /*00cc*/ 	.byte	0x04, 0x12
        /*00ce*/ 	.short	(.L_35 - .L_34)
	.align		4
.L_34:
        /*00d0*/ 	.word	index@(_Z15relu_f32_kernelPfS_i)
        /*00d4*/ 	.word	0x00000000
.L_35:


//--------------------- .nv.compat                --------------------------
	.section	.nv.compat,"",@"SHT_CUDA_COMPAT_INFO"
	.align	4
        /*0000*/ 	.byte	0x02, 0x09, 0x00, 0x00, 0x02, 0x02, 0x01, 0x00, 0x02, 0x05, 0x05, 0x00, 0x03, 0x07, 0x01, 0x01
        /*0010*/ 	.byte	0x02, 0x03, 0x00, 0x00, 0x02, 0x06, 0x01, 0x00, 0x04, 0x0b, 0x08, 0x00, 0x09, 0x00, 0x00, 0x00
        /*0020*/ 	.byte	0x00, 0x00, 0x00, 0x00


//--------------------- .nv.info._Z22relu_f16x8_pack_kernelP6__halfS0_i --------------------------
	.section	.nv.info._Z22relu_f16x8_pack_kernelP6__halfS0_i,"",@"SHT_CUDA_INFO"
	.sectionflags	@""
	.align	4


	//----- nvinfo : EIATTR_CUDA_API_VERSION
	.align		4
        /*0000*/ 	.byte	0x04, 0x37
        /*0002*/ 	.short	(.L_37 - .L_36)
.L_36:
        /*0004*/ 	.word	0x00000082


	//----- nvinfo : EIATTR_KPARAM_INFO
	.align		4
.L_37:
        /*0008*/ 	.byte	0x04, 0x17
        /*000a*/ 	.short	(.L_39 - .L_38)
.L_38:
        /*000c*/ 	.word	0x00000000
        /*0010*/ 	.short	0x0002
        /*0012*/ 	.short	0x0010
        /*0014*/ 	.byte	0x00, 0xf0, 0x11, 0x00


	//----- nvinfo : EIATTR_KPARAM_INFO
	.align		4
.L_39:
        /*0018*/ 	.byte	0x04, 0x17
        /*001a*/ 	.short	(.L_41 - .L_40)
.L_40:
        /*001c*/ 	.word	0x00000000
        /*0020*/ 	.short	0x0001
        /*0022*/ 	.short	0x0008
        /*0024*/ 	.byte	0x00, 0xf5, 0x21, 0x00


	//----- nvinfo : EIATTR_KPARAM_INFO
	.align		4
.L_41:
        /*0028*/ 	.byte	0x04, 0x17
        /*002a*/ 	.short	(.L_43 - .L_42)
.L_42:
        /*002c*/ 	.word	0x00000000
        /*0030*/ 	.short	0x0000
        /*0032*/ 	.short	0x0000
        /*0034*/ 	.byte	0x00, 0xf5, 0x21, 0x00


	//----- nvinfo : EIATTR_SPARSE_MMA_MASK
	.align		4
.L_43:
        /*0038*/ 	.byte	0x03, 0x50
        /*003a*/ 	.short	0x0000


	//----- nvinfo : EIATTR_MAXREG_COUNT
	.align		4
        /*003c*/ 	.byte	0x03, 0x1b
        /*003e*/ 	.short	0x00ff


	//----- nvinfo : EIATTR_MERCURY_ISA_VERSION
	.align		4
        /*0040*/ 	.byte	0x03, 0x5f
        /*0042*/ 	.short	0x0101


	//----- nvinfo : EIATTR_VRC_CTA_INIT_COUNT
	.align		4
        /*0044*/ 	.byte	0x02, 0x4a
	.zero		1
	.zero		1


	//----- nvinfo : EIATTR_EXIT_INSTR_OFFSETS
	.align		4
        /*0048*/ 	.byte	0x04, 0x1c
        /*004a*/ 	.short	(.L_45 - .L_44)


	//   ....[0]....
.L_44:
        /*004c*/ 	.word	0x000000d0


	//   ....[1]....
        /*0050*/ 	.word	0x00000150


	//----- nvinfo : EIATTR_CBANK_PARAM_SIZE
	.align		4
.L_45:
        /*0054*/ 	.byte	0x03, 0x19
        /*0056*/ 	.short	0x0014


	//----- nvinfo : EIATTR_PARAM_CBANK
	.align		4
        /*0058*/ 	.byte	0x04, 0x0a
        /*005a*/ 	.short	(.L_47 - .L_46)
	.align		4
.L_46:
        /*005c*/ 	.word	index@(.nv.constant0._Z22relu_f16x8_pack_kernelP6__halfS0_i)
        /*0060*/ 	.short	0x0380
        /*0062*/ 	.short	0x0014


	//----- nvinfo : EIATTR_SW_WAR
	.align		4
.L_47:
        /*0064*/ 	.byte	0x04, 0x36
        /*0066*/ 	.short	(.L_49 - .L_48)
.L_48:
        /*0068*/ 	.word	0x00000008
.L_49:


//--------------------- .nv.info._Z17relu_f16x8_kernelP6__halfS0_i --------------------------
	.section	.nv.info._Z17relu_f16x8_kernelP6__halfS0_i,"",@"SHT_CUDA_INFO"
	.sectionflags	@""
	.align	4


	//----- nvinfo : EIATTR_CUDA_API_VERSION
	.align		4
        /*0000*/ 	.byte	0x04, 0x37
        /*0002*/ 	.short	(.L_51 - .L_50)
.L_50:
        /*0004*/ 	.word	0x00000082


	//----- nvinfo : EIATTR_KPARAM_INFO
	.align		4
.L_51:
        /*0008*/ 	.byte	0x04, 0x17
        /*000a*/ 	.short	(.L_53 - .L_52)
.L_52:
        /*000c*/ 	.word	0x00000000
        /*0010*/ 	.short	0x0002
        /*0012*/ 	.short	0x0010
        /*0014*/ 	.byte	0x00, 0xf0, 0x11, 0x00


	//----- nvinfo : EIATTR_KPARAM_INFO
	.align		4
.L_53:
        /*0018*/ 	.byte	0x04, 0x17
        /*001a*/ 	.short	(.L_55 - .L_54)
.L_54:
        /*001c*/ 	.word	0x00000000
        /*0020*/ 	.short	0x0001
        /*0022*/ 	.short	0x0008
        /*0024*/ 	.byte	0x00, 0xf5, 0x21, 0x00


	//----- nvinfo : EIATTR_KPARAM_INFO
	.align		4
.L_55:
        /*0028*/ 	.byte	0x04, 0x17
        /*002a*/ 	.short	(.L_57 - .L_56)
.L_56:
        /*002c*/ 	.word	0x00000000
        /*0030*/ 	.short	0x0000
        /*0032*/ 	.short	0x0000
        /*0034*/ 	.byte	0x00, 0xf5, 0x21, 0x00


	//----- nvinfo : EIATTR_SPARSE_MMA_MASK
	.align		4
.L_57:
        /*0038*/ 	.byte	0x03, 0x50
        /*003a*/ 	.short	0x0000


	//----- nvinfo : EIATTR_MAXREG_COUNT
	.align		4
        /*003c*/ 	.byte	0x03, 0x1b
        /*003e*/ 	.short	0x00ff


	//----- nvinfo : EIATTR_MERCURY_ISA_VERSION
	.align		4
        /*0040*/ 	.byte	0x03, 0x5f
        /*0042*/ 	.short	0x0101


	//----- nvinfo : EIATTR_VRC_CTA_INIT_COUNT
	.align		4
        /*0044*/ 	.byte	0x02, 0x4a
	.zero		1
	.zero		1


	//----- nvinfo : EIATTR_EXIT_INSTR_OFFSETS
	.align		4
        /*0048*/ 	.byte	0x04, 0x1c
        /*004a*/ 	.short	(.L_59 - .L_58)


	//   ....[0]....
.L_58:
        /*004c*/ 	.word	0x000001e0


	//   ....[1]....
        /*0050*/ 	.word	0x00000200


	//----- nvinfo : EIATTR_CBANK_PARAM_SIZE
	.align		4
.L_59:
        /*0054*/ 	.byte	0x03, 0x19
        /*0056*/ 	.short	0x0014


	//----- nvinfo : EIATTR_PARAM_CBANK
	.align		4
        /*0058*/ 	.byte	0x04, 0x0a
        /*005a*/ 	.short	(.L_61 - .L_60)
	.align		4
.L_60:
        /*005c*/ 	.word	index@(.nv.constant0._Z17relu_f16x8_kernelP6__halfS0_i)
        /*0060*/ 	.short	0x0380
        /*0062*/ 	.short	0x0014


	//----- nvinfo : EIATTR_SW_WAR
	.align		4
.L_61:
        /*0064*/ 	.byte	0x04, 0x36
        /*0066*/ 	.short	(.L_63 - .L_62)
.L_62:
        /*0068*/ 	.word	0x00000008
.L_63:


//--------------------- .nv.info._Z17relu_f16x2_kernelP6__halfS0_i --------------------------
	.section	.nv.info._Z17relu_f16x2_kernelP6__halfS0_i,"",@"SHT_CUDA_INFO"
	.sectionflags	@""
	.align	4


	//----- nvinfo : EIATTR_CUDA_API_VERSION
	.align		4
        /*0000*/ 	.byte	0x04, 0x37
        /*0002*/ 	.short	(.L_65 - .L_64)
.L_64:
        /*0004*/ 	.word	0x00000082


	//----- nvinfo : EIATTR_KPARAM_INFO
	.align		4
.L_65:
        /*0008*/ 	.byte	0x04, 0x17
        /*000a*/ 	.short	(.L_67 - .L_66)
.L_66:
        /*000c*/ 	.word	0x00000000
        /*0010*/ 	.short	0x0002
        /*0012*/ 	.short	0x0010
        /*0014*/ 	.byte	0x00, 0xf0, 0x11, 0x00


	//----- nvinfo : EIATTR_KPARAM_INFO
	.align		4
.L_67:
        /*0018*/ 	.byte	0x04, 0x17
        /*001a*/ 	.short	(.L_69 - .L_68)
.L_68:
        /*001c*/ 	.word	0x00000000
        /*0020*/ 	.short	0x0001
        /*0022*/ 	.short	0x0008
        /*0024*/ 	.byte	0x00, 0xf5, 0x21, 0x00


	//----- nvinfo : EIATTR_KPARAM_INFO
	.align		4
.L_69:
        /*0028*/ 	.byte	0x04, 0x17
        /*002a*/ 	.short	(.L_71 - .L_70)
.L_70:
        /*002c*/ 	.word	0x00000000
        /*0030*/ 	.short	0x0000
        /*0032*/ 	.short	0x0000
        /*0034*/ 	.byte	0x00, 0xf5, 0x21, 0x00


	//----- nvinfo : EIATTR_SPARSE_MMA_MASK
	.align		4
.L_71:
        /*0038*/ 	.byte	0x03, 0x50
        /*003a*/ 	.short	0x0000


	//----- nvinfo : EIATTR_MAXREG_COUNT
	.align		4
        /*003c*/ 	.byte	0x03, 0x1b
        /*003e*/ 	.short	0x00ff


	//----- nvinfo : EIATTR_MERCURY_ISA_VERSION
	.align		4
        /*0040*/ 	.byte	0x03, 0x5f
        /*0042*/ 	.short	0x0101


	//----- nvinfo : EIATTR_VRC_CTA_INIT_COUNT
	.align		4
        /*0044*/ 	.byte	0x02, 0x4a
	.zero		1
	.zero		1


	//----- nvinfo : EIATTR_EXIT_INSTR_OFFSETS
	.align		4
        /*0048*/ 	.byte	0x04, 0x1c
        /*004a*/ 	.short	(.L_73 - .L_72)


	//   ....[0]....
.L_72:
        /*004c*/ 	.word	0x00000080


	//   ....[1]....
        /*0050*/ 	.word	0x00000110


	//----- nvinfo : EIATTR_CBANK_PARAM_SIZE
	.align		4
.L_73:
        /*0054*/ 	.byte	0x03, 0x19
        /*0056*/ 	.short	0x0014


	//----- nvinfo : EIATTR_PARAM_CBANK
	.align		4
        /*0058*/ 	.byte	0x04, 0x0a
        /*005a*/ 	.short	(.L_75 - .L_74)
	.align		4
.L_74:
        /*005c*/ 	.word	index@(.nv.constant0._Z17relu_f16x2_kernelP6__halfS0_i)
        /*0060*/ 	.short	0x0380
        /*0062*/ 	.short	0x0014


	//----- nvinfo : EIATTR_SW_WAR
	.align		4
.L_75:
        /*0064*/ 	.byte	0x04, 0x36
        /*0066*/ 	.short	(.L_77 - .L_76)
.L_76:
        /*0068*/ 	.word	0x00000008
.L_77:


//--------------------- .nv.info._Z15relu_f16_kernelP6__halfS0_i --------------------------
	.section	.nv.info._Z15relu_f16_kernelP6__halfS0_i,"",@"SHT_CUDA_INFO"
	.sectionflags	@""
	.align	4


	//----- nvinfo : EIATTR_CUDA_API_VERSION
	.align		4
        /*0000*/ 	.byte	0x04, 0x37
        /*0002*/ 	.short	(.L_79 - .L_78)
.L_78:
        /*0004*/ 	.word	0x00000082


	//----- nvinfo : EIATTR_KPARAM_INFO
	.align		4
.L_79:
        /*0008*/ 	.byte	0x04, 0x17
        /*000a*/ 	.short	(.L_81 - .L_80)
.L_80:
        /*000c*/ 	.word	0x00000000
        /*0010*/ 	.short	0x0002
        /*0012*/ 	.short	0x0010
        /*0014*/ 	.byte	0x00, 0xf0, 0x11, 0x00


	//----- nvinfo : EIATTR_KPARAM_INFO
	.align		4
.L_81:
        /*0018*/ 	.byte	0x04, 0x17
        /*001a*/ 	.short	(.L_83 - .L_82)
.L_82:
        /*001c*/ 	.word	0x00000000
        /*0020*/ 	.short	0x0001
        /*0022*/ 	.short	0x0008
        /*0024*/ 	.byte	0x00, 0xf5, 0x21, 0x00


	//----- nvinfo : EIATTR_KPARAM_INFO
	.align		4
.L_83:
        /*0028*/ 	.byte	0x04, 0x17
        /*002a*/ 	.short	(.L_85 - .L_84)
.L_84:
        /*002c*/ 	.word	0x00000000
        /*0030*/ 	.short	0x0000
        /*0032*/ 	.short	0x0000
        /*0034*/ 	.byte	0x00, 0xf5, 0x21, 0x00


	//----- nvinfo : EIATTR_SPARSE_MMA_MASK
	.align		4
.L_85:
        /*0038*/ 	.byte	0x03, 0x50
        /*003a*/ 	.short	0x0000


	//----- nvinfo : EIATTR_MAXREG_COUNT
	.align		4
        /*003c*/ 	.byte	0x03, 0x1b
        /*003e*/ 	.short	0x00ff


	//----- nvinfo : EIATTR_MERCURY_ISA_VERSION
	.align		4
        /*0040*/ 	.byte	0x03, 0x5f
        /*0042*/ 	.short	0x0101


	//----- nvinfo : EIATTR_VRC_CTA_INIT_COUNT
	.align		4
        /*0044*/ 	.byte	0x02, 0x4a
	.zero		1
	.zero		1


	//----- nvinfo : EIATTR_EXIT_INSTR_OFFSETS
	.align		4
        /*0048*/ 	.byte	0x04, 0x1c
        /*004a*/ 	.short	(.L_87 - .L_86)


	//   ....[0]....
.L_86:
        /*004c*/ 	.word	0x00000070


	//   ....[1]....
        /*0050*/ 	.word	0x00000100


	//----- nvinfo : EIATTR_CBANK_PARAM_SIZE
	.align		4
.L_87:
        /*0054*/ 	.byte	0x03, 0x19
        /*0056*/ 	.short	0x0014


	//----- nvinfo : EIATTR_PARAM_CBANK
	.align		4
        /*0058*/ 	.byte	0x04, 0x0a
        /*005a*/ 	.short	(.L_89 - .L_88)
	.align		4
.L_88:
        /*005c*/ 	.word	index@(.nv.constant0._Z15relu_f16_kernelP6__halfS0_i)
        /*0060*/ 	.short	0x0380
        /*0062*/ 	.short	0x0014


	//----- nvinfo : EIATTR_SW_WAR
	.align		4
.L_89:
        /*0064*/ 	.byte	0x04, 0x36
        /*0066*/ 	.short	(.L_91 - .L_90)
.L_90:
        /*0068*/ 	.word	0x00000008
.L_91:


//--------------------- .nv.info._Z17relu_f32x4_kernelPfS_i --------------------------
	.section	.nv.info._Z17relu_f32x4_kernelPfS_i,"",@"SHT_CUDA_INFO"
	.sectionflags	@""
	.align	4


	//----- nvinfo : EIATTR_CUDA_API_VERSION
	.align		4
        /*0000*/ 	.byte	0x04, 0x37
        /*0002*/ 	.short	(.L_93 - .L_92)
.L_92:
        /*0004*/ 	.word	0x00000082


	//----- nvinfo : EIATTR_KPARAM_INFO
	.align		4
.L_93:
        /*0008*/ 	.byte	0x04, 0x17
        /*000a*/ 	.short	(.L_95 - .L_94)
.L_94:
        /*000c*/ 	.word	0x00000000
        /*0010*/ 	.short	0x0002
        /*0012*/ 	.short	0x0010
        /*0014*/ 	.byte	0x00, 0xf0, 0x11, 0x00


	//----- nvinfo : EIATTR_KPARAM_INFO
	.align		4
.L_95:
        /*0018*/ 	.byte	0x04, 0x17
        /*001a*/ 	.short	(.L_97 - .L_96)
.L_96:
        /*001c*/ 	.word	0x00000000
        /*0020*/ 	.short	0x0001
        /*0022*/ 	.short	0x0008
        /*0024*/ 	.byte	0x00, 0xf5, 0x21, 0x00


	//----- nvinfo : EIATTR_KPARAM_INFO
	.align		4
.L_97:
        /*0028*/ 	.byte	0x04, 0x17
        /*002a*/ 	.short	(.L_99 - .L_98)
.L_98:
        /*002c*/ 	.word	0x00000000
        /*0030*/ 	.short	0x0000
        /*0032*/ 	.short	0x0000
        /*0034*/ 	.byte	0x00, 0xf5, 0x21, 0x00


	//----- nvinfo : EIATTR_SPARSE_MMA_MASK
	.align		4
.L_99:
        /*0038*/ 	.byte	0x03, 0x50
        /*003a*/ 	.short	0x0000


	//----- nvinfo : EIATTR_MAXREG_COUNT
	.align		4
        /*003c*/ 	.byte	0x03, 0x1b
        /*003e*/ 	.short	0x00ff


	//----- nvinfo : EIATTR_MERCURY_ISA_VERSION
	.align		4
        /*0040*/ 	.byte	0x03, 0x5f
        /*0042*/ 	.short	0x0101


	//----- nvinfo : EIATTR_VRC_CTA_INIT_COUNT
	.align		4
        /*0044*/ 	.byte	0x02, 0x4a
	.zero		1
	.zero		1


	//----- nvinfo : EIATTR_EXIT_INSTR_OFFSETS
	.align		4
        /*0048*/ 	.byte	0x04, 0x1c
        /*004a*/ 	.short	(.L_101 - .L_100)


	//   ....[0]....
.L_100:
        /*004c*/ 	.word	0x00000080


	//   ....[1]....
        /*0050*/ 	.word	0x00000140


	//----- nvinfo : EIATTR_CBANK_PARAM_SIZE
	.align		4
.L_101:
        /*0054*/ 	.byte	0x03, 0x19
        /*0056*/ 	.short	0x0014


	//----- nvinfo : EIATTR_PARAM_CBANK
	.align		4
        /*0058*/ 	.byte	0x04, 0x0a
        /*005a*/ 	.short	(.L_103 - .L_102)
	.align		4
.L_102:
        /*005c*/ 	.word	index@(.nv.constant0._Z17relu_f32x4_kernelPfS_i)
        /*0060*/ 	.short	0x0380
        /*0062*/ 	.short	0x0014


	//----- nvinfo : EIATTR_SW_WAR
	.align		4
.L_103:
        /*0064*/ 	.byte	0x04, 0x36
        /*0066*/ 	.short	(.L_105 - .L_104)
.L_104:
        /*0068*/ 	.word	0x00000008
.L_105:


//--------------------- .nv.info._Z15relu_f32_kernelPfS_i --------------------------
	.section	.nv.info._Z15relu_f32_kernelPfS_i,"",@"SHT_CUDA_INFO"
	.sectionflags	@""
	.align	4


	//----- nvinfo : EIATTR_CUDA_API_VERSION
	.align		4
        /*0000*/ 	.byte	0x04, 0x37
        /*0002*/ 	.short	(.L_107 - .L_106)
.L_106:
        /*0004*/ 	.word	0x00000082


	//----- nvinfo : EIATTR_KPARAM_INFO
	.align		4
.L_107:
        /*0008*/ 	.byte	0x04, 0x17
        /*000a*/ 	.short	(.L_109 - .L_108)
.L_108:
        /*000c*/ 	.word	0x00000000
        /*0010*/ 	.short	0x0002
        /*0012*/ 	.short	0x0010
        /*0014*/ 	.byte	0x00, 0xf0, 0x11, 0x00


	//----- nvinfo : EIATTR_KPARAM_INFO
	.align		4
.L_109:
        /*0018*/ 	.byte	0x04, 0x17
        /*001a*/ 	.short	(.L_111 - .L_110)
.L_110:
        /*001c*/ 	.word	0x00000000
        /*0020*/ 	.short	0x0001
        /*0022*/ 	.short	0x0008
        /*0024*/ 	.byte	0x00, 0xf5, 0x21, 0x00


	//----- nvinfo : EIATTR_KPARAM_INFO
	.align		4
.L_111:
        /*0028*/ 	.byte	0x04, 0x17
        /*002a*/ 	.short	(.L_113 - .L_112)
.L_112:
        /*002c*/ 	.word	0x00000000
        /*0030*/ 	.short	0x0000
        /*0032*/ 	.short	0x0000
        /*0034*/ 	.byte	0x00, 0xf5, 0x21, 0x00


	//----- nvinfo : EIATTR_SPARSE_MMA_MASK
	.align		4
.L_113:
        /*0038*/ 	.byte	0x03, 0x50
        /*003a*/ 	.short	0x0000


	//----- nvinfo : EIATTR_MAXREG_COUNT
	.align		4
        /*003c*/ 	.byte	0x03, 0x1b
        /*003e*/ 	.short	0x00ff


	//----- nvinfo : EIATTR_MERCURY_ISA_VERSION
	.align		4
        /*0040*/ 	.byte	0x03, 0x5f
        /*0042*/ 	.short	0x0101


	//----- nvinfo : EIATTR_VRC_CTA_INIT_COUNT
	.align		4
        /*0044*/ 	.byte	0x02, 0x4a
	.zero		1
	.zero		1


	//----- nvinfo : EIATTR_EXIT_INSTR_OFFSETS
	.align		4
        /*0048*/ 	.byte	0x04, 0x1c
        /*004a*/ 	.short	(.L_115 - .L_114)


	//   ....[0]....
.L_114:
        /*004c*/ 	.word	0x00000070


	//   ....[1]....
        /*0050*/ 	.word	0x00000100


	//----- nvinfo : EIATTR_CBANK_PARAM_SIZE
	.align		4
.L_115:
        /*0054*/ 	.byte	0x03, 0x19
        /*0056*/ 	.short	0x0014


	//----- nvinfo : EIATTR_PARAM_CBANK
	.align		4
        /*0058*/ 	.byte	0x04, 0x0a
        /*005a*/ 	.short	(.L_117 - .L_116)
	.align		4
.L_116:
        /*005c*/ 	.word	index@(.nv.constant0._Z15relu_f32_kernelPfS_i)
        /*0060*/ 	.short	0x0380
        /*0062*/ 	.short	0x0014


	//----- nvinfo : EIATTR_SW_WAR
	.align		4
.L_117:
        /*0064*/ 	.byte	0x04, 0x36
        /*0066*/ 	.short	(.L_119 - .L_118)
.L_118:
        /*0068*/ 	.word	0x00000008
.L_119:


//--------------------- .nv.callgraph             --------------------------
	.section	.nv.callgraph,"",@"SHT_CUDA_CALLGRAPH"
	.align	4
	.sectionentsize	8
	.align		4
        /*0000*/ 	.word	0x00000000
	.align		4
        /*0004*/ 	.word	0xffffffff
	.align		4
        /*0008*/ 	.word	0x00000000
	.align		4
        /*000c*/ 	.word	0xfffffffe
	.align		4
        /*0010*/ 	.word	0x00000000
	.align		4
        /*0014*/ 	.word	0xfffffffd
	.align		4
        /*0018*/ 	.word	0x00000000
	.align		4
        /*001c*/ 	.word	0xfffffffc


//--------------------- .text._Z22relu_f16x8_pack_kernelP6__halfS0_i --------------------------
	.section	.text._Z22relu_f16x8_pack_kernelP6__halfS0_i,"ax",@progbits
	.align	128
        .global         _Z22relu_f16x8_pack_kernelP6__halfS0_i
        .type           _Z22relu_f16x8_pack_kernelP6__halfS0_i,@function
        .size           _Z22relu_f16x8_pack_kernelP6__halfS0_i,(.L_x_6 - _Z22relu_f16x8_pack_kernelP6__halfS0_i)
        .other          _Z22relu_f16x8_pack_kernelP6__halfS0_i,@"STO_CUDA_ENTRY STV_DEFAULT"
_Z22relu_f16x8_pack_kernelP6__halfS0_i:
.text._Z22relu_f16x8_pack_kernelP6__halfS0_i:
[----:B------:R-:W-:Y:S01]  /*0000*/  LDC R1, c[0x0][0x37c] ;  /* 0x0000df00ff017b82 */ /* 0x000fe20000000800 */
[----:B------:R-:W0:Y:S07]  /*0010*/  S2R R5, SR_TID.X ;  /* 0x0000000000057919 */ /* 0x000e2e0000002100 */
[----:B------:R-:W0:Y:S01]  /*0020*/  S2UR UR6, SR_CTAID.X ;  /* 0x00000000000679c3 */ /* 0x000e220000002500 */
[----:B------:R-:W1:Y:S07]  /*0030*/  LDCU.64 UR4, c[0x0][0x358] ;  /* 0x00006b00ff0477ac */ /* 0x000e6e0008000a00 */
[----:B------:R-:W0:Y:S08]  /*0040*/  LDC R0, c[0x0][0x360] ;  /* 0x0000d800ff007b82 */ /* 0x000e300000000800 */
[----:B------:R-:W2:Y:S01]  /*0050*/  LDC.64 R2, c[0x0][0x380] ;  /* 0x0000e000ff027b82 */ /* 0x000ea20000000a00 */
[----:B0-----:R-:W-:Y:S01]  /*0060*/  IMAD R0, R0, UR6, R5 ;  /* 0x0000000600007c24 */ /* 0x001fe2000f8e0205 */
[----:B------:R-:W0:Y:S03]  /*0070*/  LDCU UR6, c[0x0][0x390] ;  /* 0x00007200ff0677ac */ /* 0x000e260008000800 */
[----:B------:R-:W-:-:S04]  /*0080*/  IMAD.SHL.U32 R5, R0, 0x8, RZ ;  /* 0x0000000800057824 */ /* 0x000fc800078e00ff */
[----:B--2---:R-:W-:-:S05]  /*0090*/  IMAD.WIDE R2, R5, 0x2, R2 ;  /* 0x0000000205027825 */ /* 0x004fca00078e0202 */
[----:B-1----:R1:W5:Y:S01]  /*00a0*/  LDG.E.128 R8, desc[UR4][R2.64] ;  /* 0x0000000402087981 */ /* 0x002362000c1e1d00 */
[----:B------:R-:W-:-:S05]  /*00b0*/  VIADD R0, R5, 0x7 ;  /* 0x0000000705007836 */ /* 0x000fca0000000000 */
[----:B0-----:R-:W-:-:S13]  /*00c0*/  ISETP.GE.AND P0, PT, R0, UR6, PT ;  /* 0x0000000600007c0c */ /* 0x001fda000bf06270 */
[----:B-1----:R-:W-:Y:S05]  /*00d0*/  @P0 EXIT ;  /* 0x000000000000094d */ /* 0x002fea0003800000 */
[----:B------:R-:W0:Y:S01]  /*00e0*/  LDC.64 R2, c[0x0][0x388] ;  /* 0x0000e200ff027b82 */ /* 0x000e220000000a00 */
[----:B-----5:R-:W-:Y:S02]  /*00f0*/  HMNMX2 R8, R8, RZ.H0_H0, !PT ;  /* 0x200000ff08087240 */ /* 0x020fe40007800000 */
[----:B------:R-:W-:Y:S02]  /*0100*/  HMNMX2 R9, R9, RZ.H0_H0, !PT ;  /* 0x200000ff09097240 */ /* 0x000fe40007800000 */
[----:B------:R-:W-:Y:S02]  /*0110*/  HMNMX2 R10, R10, RZ.H0_H0, !PT ;  /* 0x200000ff0a0a7240 */ /* 0x000fe40007800000 */
[----:B------:R-:W-:Y:S01]  /*0120*/  HMNMX2 R11, R11, RZ.H0_H0, !PT ;  /* 0x200000ff0b0b7240 */ /* 0x000fe20007800000 */
[----:B0-----:R-:W-:-:S05]  /*0130*/  IMAD.WIDE R2, R5, 0x2, R2 ;  /* 0x0000000205027825 */ /* 0x001fca00078e0202 */
[----:B------:R-:W-:Y:S01]  /*0140*/  STG.E.128 desc[UR4][R2.64], R8 ;  /* 0x0000000802007986 */ /* 0x000fe2000c101d04 */
[----:B------:R-:W-:Y:S05]  /*0150*/  EXIT ;  /* 0x000000000000794d */ /* 0x000fea0003800000 */
.L_x_0:
[----:B------:R-:W-:-:S00]  /*0160*/  BRA `(.L_x_0) ;  /* 0xfffffffc00fc7947 */ /* 0x000fc0000383ffff */
[----:B------:R-:W-:-:S00]  /*0170*/  NOP ;  /* 0x0000000000007918 */ /* 0x000fc00000000000 */
        /* <DEDUP_REMOVED lines=8> */
.L_x_6:


//--------------------- .text._Z17relu_f16x8_kernelP6__halfS0_i --------------------------
	.section	.text._Z17relu_f16x8_kernelP6__halfS0_i,"ax",@progbits
	.align	128
        .global         _Z17relu_f16x8_kernelP6__halfS0_i
        .type           _Z17relu_f16x8_kernelP6__halfS0_i,@function
        .size           _Z17relu_f16x8_kernelP6__halfS0_i,(.L_x_7 - _Z17relu_f16x8_kernelP6__halfS0_i)
        .other          _Z17relu_f16x8_kernelP6__halfS0_i,@"STO_CUDA_ENTRY STV_DEFAULT"
_Z17relu_f16x8_kernelP6__halfS0_i:
.text._Z17relu_f16x8_kernelP6__halfS0_i:
[----:B------:R-:W-:Y:S01]  /*0000*/  LDC R1, c[0x0][0x37c] ;  /* 0x0000df00ff017b82 */ /* 0x000fe20000000800 */
[----:B------:R-:W0:Y:S07]  /*0010*/  S2R R5, SR_TID.X ;  /* 0x0000000000057919 */ /* 0x000e2e0000002100 */
[----:B------:R-:W0:Y:S01]  /*0020*/  S2UR UR6, SR_CTAID.X ;  /* 0x00000000000679c3 */ /* 0x000e220000002500 */
[----:B------:R-:W1:Y:S07]  /*0030*/  LDCU.64 UR4, c[0x0][0x358] ;  /* 0x00006b00ff0477ac */ /* 0x000e6e0008000a00 */
[----:B------:R-:W0:Y:S08]  /*0040*/  LDC R0, c[0x0][0x360] ;  /* 0x0000d800ff007b82 */ /* 0x000e300000000800 */
[----:B------:R-:W2:Y:S01]  /*0050*/  LDC.64 R2, c[0x0][0x380] ;  /* 0x0000e000ff027b82 */ /* 0x000ea20000000a00 */
[----:B0-----:R-:W-:Y:S01]  /*0060*/  IMAD R0, R0, UR6, R5 ;  /* 0x0000000600007c24 */ /* 0x001fe2000f8e0205 */
[----:B------:R-:W0:Y:S06]  /*0070*/  LDCU UR6, c[0x0][0x390] ;  /* 0x00007200ff0677ac */ /* 0x000e2c0008000800 */
[----:B------:R-:W3:Y:S01]  /*0080*/  LDC.64 R4, c[0x0][0x388] ;  /* 0x0000e200ff047b82 */ /* 0x000ee20000000a00 */
[----:B------:R-:W-:-:S04]  /*0090*/  IMAD.SHL.U32 R7, R0, 0x8, RZ ;  /* 0x0000000800077824 */ /* 0x000fc800078e00ff */
[----:B--2---:R-:W-:-:S05]  /*00a0*/  IMAD.WIDE R2, R7, 0x2, R2 ;  /* 0x0000000207027825 */ /* 0x004fca00078e0202 */
[----:B-1----:R-:W2:Y:S04]  /*00b0*/  LDG.E R0, desc[UR4][R2.64] ;  /* 0x0000000402007981 */ /* 0x002ea8000c1e1900 */
[----:B------:R-:W4:Y:S04]  /*00c0*/  LDG.E R6, desc[UR4][R2.64+0x4] ;  /* 0x0000040402067981 */ /* 0x000f28000c1e1900 */
[----:B------:R-:W5:Y:S04]  /*00d0*/  LDG.E R8, desc[UR4][R2.64+0x8] ;  /* 0x0000080402087981 */ /* 0x000f68000c1e1900 */
[----:B------:R-:W5:Y:S01]  /*00e0*/  LDG.E R9, desc[UR4][R2.64+0xc] ;  /* 0x00000c0402097981 */ /* 0x000f62000c1e1900 */
[C---:B------:R-:W-:Y:S01]  /*00f0*/  VIADD R10, R7.reuse, 0x2 ;  /* 0x00000002070a7836 */ /* 0x040fe20000000000 */
[C---:B0-----:R-:W-:Y:S01]  /*0100*/  ISETP.GE.AND P0, PT, R7.reuse, UR6, PT ;  /* 0x0000000607007c0c */ /* 0x041fe2000bf06270 */
[----:B------:R-:W-:-:S02]  /*0110*/  VIADD R11, R7, 0x4 ;  /* 0x00000004070b7836 */ /* 0x000fc40000000000 */
[----:B---3--:R-:W-:Y:S01]  /*0120*/  IMAD.WIDE R4, R7, 0x2, R4 ;  /* 0x0000000207047825 */ /* 0x008fe200078e0204 */
[----:B------:R-:W-:Y:S02]  /*0130*/  ISETP.GE.AND P1, PT, R10, UR6, PT ;  /* 0x000000060a007c0c */ /* 0x000fe4000bf26270 */
[----:B------:R-:W-:Y:S01]  /*0140*/  ISETP.GE.AND P2, PT, R11, UR6, PT ;  /* 0x000000060b007c0c */ /* 0x000fe2000bf46270 */
[----:B------:R-:W-:-:S05]  /*0150*/  VIADD R10, R7, 0x6 ;  /* 0x00000006070a7836 */ /* 0x000fca0000000000 */
[----:B------:R-:W-:Y:S02]  /*0160*/  ISETP.GE.AND P3, PT, R10, UR6, PT ;  /* 0x000000060a007c0c */ /* 0x000fe4000bf66270 */
[----:B--2---:R-:W-:Y:S02]  /*0170*/  HMNMX2 R0, R0, RZ.H0_H0, !PT ;  /* 0x200000ff00007240 */ /* 0x004fe40007800000 */
[----:B----4-:R-:W-:-:S03]  /*0180*/  HMNMX2 R6, R6, RZ.H0_H0, !PT ;  /* 0x200000ff06067240 */ /* 0x010fc60007800000 */
[----:B------:R0:W-:Y:S01]  /*0190*/  @!P0 STG.E desc[UR4][R4.64], R0 ;  /* 0x0000000004008986 */ /* 0x0001e2000c101904 */
[----:B-----5:R-:W-:-:S03]  /*01a0*/  HMNMX2 R8, R8, RZ.H0_H0, !PT ;  /* 0x200000ff08087240 */ /* 0x020fc60007800000 */
[----:B------:R0:W-:Y:S01]  /*01b0*/  @!P1 STG.E desc[UR4][R4.64+0x4], R6 ;  /* 0x0000040604009986 */ /* 0x0001e2000c101904 */
[----:B------:R-:W-:-:S03]  /*01c0*/  HMNMX2 R9, R9, RZ.H0_H0, !PT ;  /* 0x200000ff09097240 */ /* 0x000fc60007800000 */
[----:B------:R0:W-:Y:S01]  /*01d0*/  @!P2 STG.E desc[UR4][R4.64+0x8], R8 ;  /* 0x000008080400a986 */ /* 0x0001e2000c101904 */
[----:B------:R-:W-:Y:S05]  /*01e0*/  @P3 EXIT ;  /* 0x000000000000394d */ /* 0x000fea0003800000 */
[----:B------:R-:W-:Y:S01]  /*01f0*/  STG.E desc[UR4][R4.64+0xc], R9 ;  /* 0x00000c0904007986 */ /* 0x000fe2000c101904 */
[----:B------:R-:W-:Y:S05]  /*0200*/  EXIT ;  /* 0x000000000000794d */ /* 0x000fea0003800000 */
.L_x_1:
        /* <DEDUP_REMOVED lines=15> */
.L_x_7:


//--------------------- .text._Z17relu_f16x2_kernelP6__halfS0_i --------------------------
	.section	.text._Z17relu_f16x2_kernelP6__halfS0_i,"ax",@progbits
	.align	128
        .global         _Z17relu_f16x2_kernelP6__halfS0_i
        .type           _Z17relu_f16x2_kernelP6__halfS0_i,@function
        .size           _Z17relu_f16x2_kernelP6__halfS0_i,(.L_x_8 - _Z17relu_f16x2_kernelP6__halfS0_i)
        .other          _Z17relu_f16x2_kernelP6__halfS0_i,@"STO_CUDA_ENTRY STV_DEFAULT"
_Z17relu_f16x2_kernelP6__halfS0_i:
.text._Z17relu_f16x2_kernelP6__halfS0_i:
[----:B------:R-:W-:Y:S01]  /*0000*/  LDC R1, c[0x0][0x37c] ;  /* 0x0000df00ff017b82 */ /* 0x000fe20000000800 */
[----:B------:R-:W0:Y:S07]  /*0010*/  S2R R3, SR_TID.X ;  /* 0x0000000000037919 */ /* 0x000e2e0000002100 */
[----:B------:R-:W0:Y:S01]  /*0020*/  S2UR UR4, SR_CTAID.X ;  /* 0x00000000000479c3 */ /* 0x000e220000002500 */
[----:B------:R-:W1:Y:S07]  /*0030*/  LDCU UR5, c[0x0][0x390] ;  /* 0x00007200ff0577ac */ /* 0x000e6e0008000800 */
[----:B------:R-:W0:Y:S02]  /*0040*/  LDC R0, c[0x0][0x360] ;  /* 0x0000d800ff007b82 */ /* 0x000e240000000800 */
[----:B0-----:R-:W-:-:S05]  /*0050*/  IMAD R0, R0, UR4, R3 ;  /* 0x0000000400007c24 */ /* 0x001fca000f8e0203 */
[----:B------:R-:W-:-:S04]  /*0060*/  SHF.L.U32 R7, R0, 0x2, RZ ;  /* 0x0000000200077819 */ /* 0x000fc800000006ff */
[----:B-1----:R-:W-:-:S13]  /*0070*/  ISETP.GE.AND P0, PT, R7, UR5, PT ;  /* 0x0000000507007c0c */ /* 0x002fda000bf06270 */
[----:B------:R-:W-:Y:S05]  /*0080*/  @P0 EXIT ;  /* 0x000000000000094d */ /* 0x000fea0003800000 */
[----:B------:R-:W0:Y:S01]  /*0090*/  LDC.64 R2, c[0x0][0x380] ;  /* 0x0000e000ff027b82 */ /* 0x000e220000000a00 */
[----:B------:R-:W1:Y:S07]  /*00a0*/  LDCU.64 UR4, c[0x0][0x358] ;  /* 0x00006b00ff0477ac */ /* 0x000e6e0008000a00 */
[----:B------:R-:W2:Y:S01]  /*00b0*/  LDC.64 R4, c[0x0][0x388] ;  /* 0x0000e200ff047b82 */ /* 0x000ea20000000a00 */
[----:B0-----:R-:W-:-:S06]  /*00c0*/  IMAD.WIDE R2, R7, 0x2, R2 ;  /* 0x0000000207027825 */ /* 0x001fcc00078e0202 */
[----:B-1----:R-:W3:Y:S01]  /*00d0*/  LDG.E R2, desc[UR4][R2.64] ;  /* 0x0000000402027981 */ /* 0x002ee2000c1e1900 */
[----:B--2---:R-:W-:Y:S01]  /*00e0*/  IMAD.WIDE R4, R7, 0x2, R4 ;  /* 0x0000000207047825 */ /* 0x004fe200078e0204 */
[----:B---3--:R-:W-:-:S05]  /*00f0*/  HMNMX2 R7, R2, RZ.H0_H0, !PT ;  /* 0x200000ff02077240 */ /* 0x008fca0007800000 */
[----:B------:R-:W-:Y:S01]  /*0100*/  STG.E desc[UR4][R4.64], R7 ;  /* 0x0000000704007986 */ /* 0x000fe2000c101904 */
[----:B------:R-:W-:Y:S05]  /*0110*/  EXIT ;  /* 0x000000000000794d */ /* 0x000fea0003800000 */
.L_x_2:
        /* <DEDUP_REMOVED lines=14> */
.L_x_8:


//--------------------- .text._Z15relu_f16_kernelP6__halfS0_i --------------------------
	.section	.text._Z15relu_f16_kernelP6__halfS0_i,"ax",@progbits
	.align	128
        .global         _Z15relu_f16_kernelP6__halfS0_i
        .type           _Z15relu_f16_kernelP6__halfS0_i,@function
        .size           _Z15relu_f16_kernelP6__halfS0_i,(.L_x_9 - _Z15relu_f16_kernelP6__halfS0_i)
        .other          _Z15relu_f16_kernelP6__halfS0_i,@"STO_CUDA_ENTRY STV_DEFAULT"
_Z15relu_f16_kernelP6__halfS0_i:
.text._Z15relu_f16_kernelP6__halfS0_i:
[----:B------:R-:W-:Y:S01]  /*0000*/  LDC R1, c[0x0][0x37c] ;  /* 0x0000df00ff017b82 */ /* 0x000fe20000000800 */
[----:B------:R-:W0:Y:S07]  /*0010*/  S2R R0, SR_TID.X ;  /* 0x0000000000007919 */ /* 0x000e2e0000002100 */
[----:B------:R-:W0:Y:S01]  /*0020*/  S2UR UR4, SR_CTAID.X ;  /* 0x00000000000479c3 */ /* 0x000e220000002500 */
[----:B------:R-:W1:Y:S07]  /*0030*/  LDCU UR5, c[0x0][0x390] ;  /* 0x00007200ff0577ac */ /* 0x000e6e0008000800 */
[----:B------:R-:W0:Y:S02]  /*0040*/  LDC R7, c[0x0][0x360] ;  /* 0x0000d800ff077b82 */ /* 0x000e240000000800 */
[----:B0-----:R-:W-:-:S05]  /*0050*/  IMAD R7, R7, UR4, R0 ;  /* 0x0000000407077c24 */ /* 0x001fca000f8e0200 */
[----:B-1----:R-:W-:-:S13]  /*0060*/  ISETP.GE.AND P0, PT, R7, UR5, PT ;  /* 0x0000000507007c0c */ /* 0x002fda000bf06270 */
[----:B------:R-:W-:Y:S05]  /*0070*/  @P0 EXIT ;  /* 0x000000000000094d */ /* 0x000fea0003800000 */
[----:B------:R-:W0:Y:S01]  /*0080*/  LDC.64 R2, c[0x0][0x380] ;  /* 0x0000e000ff027b82 */ /* 0x000e220000000a00 */
[----:B------:R-:W1:Y:S07]  /*0090*/  LDCU.64 UR4, c[0x0][0x358] ;  /* 0x00006b00ff0477ac */ /* 0x000e6e0008000a00 */
[----:B------:R-:W2:Y:S01]  /*00a0*/  LDC.64 R4, c[0x0][0x388] ;  /* 0x0000e200ff047b82 */ /* 0x000ea20000000a00 */
[----:B0-----:R-:W-:-:S06]  /*00b0*/  IMAD.WIDE R2, R7, 0x2, R2 ;  /* 0x0000000207027825 */ /* 0x001fcc00078e0202 */
[----:B-1----:R-:W3:Y:S01]  /*00c0*/  LDG.E.U16 R2, desc[UR4][R2.64] ;  /* 0x0000000402027981 */ /* 0x002ee2000c1e1500 */
[----:B--2---:R-:W-:Y:S01]  /*00d0*/  IMAD.WIDE R4, R7, 0x2, R4 ;  /* 0x0000000207047825 */ /* 0x004fe200078e0204 */
[----:B---3--:R-:W-:-:S05]  /*00e0*/  HMNMX2 R0, R2.H0_H0, RZ.H0_H0, !PT ;  /* 0x200000ff02007240 */ /* 0x008fca0007800800 */
[----:B------:R-:W-:Y:S01]  /*00f0*/  STG.E.U16 desc[UR4][R4.64], R0 ;  /* 0x0000000004007986 */ /* 0x000fe2000c101504 */
[----:B------:R-:W-:Y:S05]  /*0100*/  EXIT ;  /* 0x000000000000794d */ /* 0x000fea0003800000 */
.L_x_3:
        /* <DEDUP_REMOVED lines=15> */
.L_x_9:


//--------------------- .text._Z17relu_f32x4_kernelPfS_i --------------------------
	.section	.text._Z17relu_f32x4_kernelPfS_i,"ax",@progbits
	.align	128
        .global         _Z17relu_f32x4_kernelPfS_i
        .type           _Z17relu_f32x4_kernelPfS_i,@function
        .size           _Z17relu_f32x4_kernelPfS_i,(.L_x_10 - _Z17relu_f32x4_kernelPfS_i)
        .other          _Z17relu_f32x4_kernelPfS_i,@"STO_CUDA_ENTRY STV_DEFAULT"
_Z17relu_f32x4_kernelPfS_i:
.text._Z17relu_f32x4_kernelPfS_i:
[----:B------:R-:W-:Y:S01]  /*0000*/  LDC R1, c[0x0][0x37c] ;  /* 0x0000df00ff017b82 */ /* 0x000fe20000000800 */
[----:B------:R-:W0:Y:S07]  /*0010*/  S2R R3, SR_TID.X ;  /* 0x0000000000037919 */ /* 0x000e2e0000002100 */
[----:B------:R-:W0:Y:S01]  /*0020*/  S2UR UR4, SR_CTAID.X ;  /* 0x00000000000479c3 */ /* 0x000e220000002500 */
[----:B------:R-:W1:Y:S07]  /*0030*/  LDCU UR5, c[0x0][0x390] ;  /* 0x00007200ff0577ac */ /* 0x000e6e0008000800 */
[----:B------:R-:W0:Y:S02]  /*0040*/  LDC R0, c[0x0][0x360] ;  /* 0x0000d800ff007b82 */ /* 0x000e240000000800 */
[----:B0-----:R-:W-:-:S04]  /*0050*/  IMAD R0, R0, UR4, R3 ;  /* 0x0000000400007c24 */ /* 0x001fc8000f8e0203 */
[----:B------:R-:W-:-:S05]  /*0060*/  IMAD.SHL.U32 R7, R0, 0x4, RZ ;  /* 0x0000000400077824 */ /* 0x000fca00078e00ff */
[----:B-1----:R-:W-:-:S13]  /*0070*/  ISETP.GE.AND P0, PT, R7, UR5, PT ;  /* 0x0000000507007c0c */ /* 0x002fda000bf06270 */
[----:B------:R-:W-:Y:S05]  /*0080*/  @P0 EXIT ;  /* 0x000000000000094d */ /* 0x000fea0003800000 */
[----:B------:R-:W0:Y:S01]  /*0090*/  LDC.64 R2, c[0x0][0x380] ;  /* 0x0000e000ff027b82 */ /* 0x000e220000000a00 */
[----:B------:R-:W1:Y:S07]  /*00a0*/  LDCU.64 UR4, c[0x0][0x358] ;  /* 0x00006b00ff0477ac */ /* 0x000e6e0008000a00 */
[----:B------:R-:W2:Y:S01]  /*00b0*/  LDC.64 R4, c[0x0][0x388] ;  /* 0x0000e200ff047b82 */ /* 0x000ea20000000a00 */
[----:B0-----:R-:W-:-:S05]  /*00c0*/  IMAD.WIDE R2, R7, 0x4, R2 ;  /* 0x0000000407027825 */ /* 0x001fca00078e0202 */
[----:B-1----:R-:W3:Y:S01]  /*00d0*/  LDG.E.128 R8, desc[UR4][R2.64] ;  /* 0x0000000402087981 */ /* 0x002ee2000c1e1d00 */
[----:B--2---:R-:W-:Y:S01]  /*00e0*/  IMAD.WIDE R4, R7, 0x4, R4 ;  /* 0x0000000407047825 */ /* 0x004fe200078e0204 */
[----:B---3--:R-:W-:Y:S02]  /*00f0*/  FMNMX R8, RZ, R8, !PT ;  /* 0x00000008ff087209 */ /* 0x008fe40007800000 */
[----:B------:R-:W-:Y:S02]  /*0100*/  FMNMX R9, RZ, R9, !PT ;  /* 0x00000009ff097209 */ /* 0x000fe40007800000 */
[----:B------:R-:W-:Y:S02]  /*0110*/  FMNMX R10, RZ, R10, !PT ;  /* 0x0000000aff0a7209 */ /* 0x000fe40007800000 */
[----:B------:R-:W-:-:S05]  /*0120*/  FMNMX R11, RZ, R11, !PT ;  /* 0x0000000bff0b7209 */ /* 0x000fca0007800000 */
[----:B------:R-:W-:Y:S01]  /*0130*/  STG.E.128 desc[UR4][R4.64], R8 ;  /* 0x0000000804007986 */ /* 0x000fe2000c101d04 */
[----:B------:R-:W-:Y:S05]  /*0140*/  EXIT ;  /* 0x000000000000794d */ /* 0x000fea0003800000 */
.L_x_4:
        /* <DEDUP_REMOVED lines=11> */
.L_x_10:


//--------------------- .text._Z15relu_f32_kernelPfS_i --------------------------
	.section	.text._Z15relu_f32_kernelPfS_i,"ax",@progbits
	.align	128
        .global         _Z15relu_f32_kernelPfS_i
        .type           _Z15relu_f32_kernelPfS_i,@function
        .size           _Z15relu_f32_kernelPfS_i,(.L_x_11 - _Z15relu_f32_kernelPfS_i)
        .other          _Z15relu_f32_kernelPfS_i,@"STO_CUDA_ENTRY STV_DEFAULT"
_Z15relu_f32_kernelPfS_i:
.text._Z15relu_f32_kernelPfS_i:
        /* <DEDUP_REMOVED lines=14> */
[----:B---3--:R-:W-:-:S05]  /*00e0*/  FMNMX R7, RZ, R2, !PT ;  /* 0x00000002ff077209 */ /* 0x008fca0007800000 */
[----:B------:R-:W-:Y:S01]  /*00f0*/  STG.E desc[UR4][R4.64], R7 ;  /* 0x0000000704007986 */ /* 0x000fe2000c101904 */
[----:B------:R-:W-:Y:S05]  /*0100*/  EXIT ;  /* 0x000000000000794d */ /* 0x000fea0003800000 */
.L_x_5:
        /* <DEDUP_REMOVED lines=15> */
.L_x_11:


//--------------------- .nv.shared.reserved.0     --------------------------
	.section	.nv.shared.reserved.0,"aw",@nobits
	.weak		__nv_reservedSMEM_offset_0_alias
	.size		__nv_reservedSMEM_offset_0_alias, 0, 64
	.other		__nv_reservedSMEM_offset_0_alias,@"STO_CUDA_RESERVED_SHARED STV_DEFAULT"
__nv_reservedSMEM_offset_0_alias:
	.zero		0
	.zero		64


//--------------------- .nv.constant0._Z22relu_f16x8_pack_kernelP6__halfS0_i --------------------------
	.section	.nv.constant0._Z22relu_f16x8_pack_kernelP6__halfS0_i,"a",@progbits
	.sectionflags	@""
	.align	4
.nv.constant0._Z22relu_f16x8_pack_kernelP6__halfS0_i:
	.zero		916


//--------------------- .nv.constant0._Z17relu_f16x8_kernelP6__halfS0_i --------------------------
	.section	.nv.constant0._Z17relu_f16x8_kernelP6__halfS0_i,"a",@progbits
	.sectionflags	@""
	.align	4
.nv.constant0._Z17relu_f16x8_kernelP6__halfS0_i:
	.zero		916


//--------------------- .nv.constant0._Z17relu_f16x2_kernelP6__halfS0_i --------------------------
	.section	.nv.constant0._Z17relu_f16x2_kernelP6__halfS0_i,"a",@progbits
	.sectionflags	@""
	.align	4
.nv.constant0._Z17relu_f16x2_kernelP6__halfS0_i:
	.zero		916


//--------------------- .nv.constant0._Z15relu_f16_kernelP6__halfS0_i --------------------------
	.section	.nv.constant0._Z15relu_f16_kernelP6__halfS0_i,"a",@progbits
	.sectionflags	@""
	.align	4
.nv.constant0._Z15relu_f16_kernelP6__halfS0_i:
	.zero		916


//--------------------- .nv.constant0._Z17relu_f32x4_kernelPfS_i --------------------------
	.section	.nv.constant0._Z17relu_f32x4_kernelPfS_i,"a",@progbits
	.sectionflags	@""
	.align	4
.nv.constant0._Z17relu_f32x4_kernelPfS_i:
	.zero		916


//--------------------- .nv.constant0._Z15relu_f32_kernelPfS_i --------------------------
	.section	.nv.constant0._Z15relu_f32_kernelPfS_i,"a",@progbits
	.sectionflags	@""
	.align	4
.nv.constant0._Z15relu_f32_kernelPfS_i:
	.zero		916


//--------------------- SYMBOLS --------------------------

	.type		.nv.reservedSmem.offset0,@object
	.size		.nv.reservedSmem.offset0,0x4
